	.headerflags	@"EF_CUDA_TEXMODE_UNIFIED EF_CUDA_64BIT_ADDRESS EF_CUDA_ACCELERATORS EF_CUDA_SM90 EF_CUDA_VIRTUAL_SM(EF_CUDA_SM90)"
	.elftype	@"ET_EXEC"


//--------------------- .nv.info                  --------------------------
	.section	.nv.info,"",@"SHT_CUDA_INFO"
	.align	4


	//----- nvinfo : EIATTR_REGCOUNT
	.align		4
        /*0000*/ 	.byte	0x04, 0x2f
        /*0002*/ 	.short	(.L_1 - .L_0)
	.align		4
.L_0:
        /*0004*/ 	.word	index@(triton_poi_fused_mm_19)
        /*0008*/ 	.word	0x00000020


	//----- nvinfo : EIATTR_MIN_STACK_SIZE
	.align		4
.L_1:
        /*000c*/ 	.byte	0x04, 0x12
        /*000e*/ 	.short	(.L_3 - .L_2)
	.align		4
.L_2:
        /*0010*/ 	.word	index@(triton_poi_fused_mm_19)
        /*0014*/ 	.word	0x00000000


	//----- nvinfo : EIATTR_FRAME_SIZE
	.align		4
.L_3:
        /*0018*/ 	.byte	0x04, 0x11
        /*001a*/ 	.short	(.L_5 - .L_4)
	.align		4
.L_4:
        /*001c*/ 	.word	index@(triton_poi_fused_mm_19)
        /*0020*/ 	.word	0x00000000


	//----- nvinfo : EIATTR_MIN_STACK_SIZE
	.align		4
.L_5:
        /*0024*/ 	.byte	0x04, 0x12
        /*0026*/ 	.short	(.L_7 - .L_6)
	.align		4
.L_6:
        /*0028*/ 	.word	index@(triton_poi_fused_mm_19)
        /*002c*/ 	.word	0x00000000
.L_7:


//--------------------- .nv.info.triton_poi_fused_mm_19 --------------------------
	.section	.nv.info.triton_poi_fused_mm_19,"",@"SHT_CUDA_INFO"
	.sectionflags	@""
	.align	4


	//----- nvinfo : EIATTR_CUDA_API_VERSION
	.align		4
        /*0000*/ 	.byte	0x04, 0x37
        /*0002*/ 	.short	(.L_9 - .L_8)
.L_8:
        /*0004*/ 	.word	0x0000007c


	//----- nvinfo : EIATTR_KPARAM_INFO
	.align		4
.L_9:
        /*0008*/ 	.byte	0x04, 0x17
        /*000a*/ 	.short	(.L_11 - .L_10)
.L_10:
        /*000c*/ 	.word	0x00000000
        /*0010*/ 	.short	0x0003
        /*0012*/ 	.short	0x0018
        /*0014*/ 	.byte	0x00, 0xf0, 0x11, 0x00


	//----- nvinfo : EIATTR_KPARAM_INFO
	.align		4
.L_11:
        /*0018*/ 	.byte	0x04, 0x17
        /*001a*/ 	.short	(.L_13 - .L_12)
.L_12:
        /*001c*/ 	.word	0x00000000
        /*0020*/ 	.short	0x0002
        /*0022*/ 	.short	0x0010
        /*0024*/ 	.byte	0x00, 0xf4, 0x21, 0x00


	//----- nvinfo : EIATTR_KPARAM_INFO
	.align		4
.L_13:
        /*0028*/ 	.byte	0x04, 0x17
        /*002a*/ 	.short	(.L_15 - .L_14)
.L_14:
        /*002c*/ 	.word	0x00000000
        /*0030*/ 	.short	0x0001
        /*0032*/ 	.short	0x0008
        /*0034*/ 	.byte	0x00, 0xf4, 0x21, 0x00


	//----- nvinfo : EIATTR_KPARAM_INFO
	.align		4
.L_15:
        /*0038*/ 	.byte	0x04, 0x17
        /*003a*/ 	.short	(.L_17 - .L_16)
.L_16:
        /*003c*/ 	.word	0x00000000
        /*0040*/ 	.short	0x0000
        /*0042*/ 	.short	0x0000
        /*0044*/ 	.byte	0x00, 0xf4, 0x21, 0x00


	//----- nvinfo : EIATTR_SPARSE_MMA_MASK
	.align		4
.L_17:
        /*0048*/ 	.byte	0x03, 0x50
        /*004a*/ 	.short	0x0000


	//----- nvinfo : EIATTR_MAXREG_COUNT
	.align		4
        /*004c*/ 	.byte	0x03, 0x1b
        /*004e*/ 	.short	0x00ff


	//----- nvinfo : EIATTR_EXIT_INSTR_OFFSETS
	.align		4
        /*0050*/ 	.byte	0x04, 0x1c
        /*0052*/ 	.short	(.L_19 - .L_18)


	//   ....[0]....
.L_18:
        /*0054*/ 	.word	0x00000770


	//----- nvinfo : EIATTR_REQNTID
	.align		4
.L_19:
        /*0058*/ 	.byte	0x04, 0x10
        /*005a*/ 	.short	(.L_21 - .L_20)
.L_20:
        /*005c*/ 	.word	0x00000080
        /*0060*/ 	.word	0x00000001
        /*0064*/ 	.word	0x00000001


	//----- nvinfo : EIATTR_CBANK_PARAM_SIZE
	.align		4
.L_21:
        /*0068*/ 	.byte	0x03, 0x19
        /*006a*/ 	.short	0x001c


	//----- nvinfo : EIATTR_PARAM_CBANK
	.align		4
        /*006c*/ 	.byte	0x04, 0x0a
        /*006e*/ 	.short	(.L_23 - .L_22)
	.align		4
.L_22:
        /*0070*/ 	.word	index@(.nv.constant0.triton_poi_fused_mm_19)
        /*0074*/ 	.short	0x0210
        /*0076*/ 	.short	0x001c


	//----- nvinfo : EIATTR_SW_WAR
	.align		4
.L_23:
        /*0078*/ 	.byte	0x04, 0x36
        /*007a*/ 	.short	(.L_25 - .L_24)
.L_24:
        /*007c*/ 	.word	0x00000008
.L_25:


//--------------------- .nv.callgraph             --------------------------
	.section	.nv.callgraph,"",@"SHT_CUDA_CALLGRAPH"
	.align	4
	.sectionentsize	8
	.align		4
        /*0000*/ 	.word	0x00000000
	.align		4
        /*0004*/ 	.word	0xffffffff
	.align		4
        /*0008*/ 	.word	0x00000000
	.align		4
        /*000c*/ 	.word	0xfffffffe
	.align		4
        /*0010*/ 	.word	0x00000000
	.align		4
        /*0014*/ 	.word	0xfffffffd
	.align		4
        /*0018*/ 	.word	0x00000000
	.align		4
        /*001c*/ 	.word	0xfffffffc


//--------------------- .text.triton_poi_fused_mm_19 --------------------------
	.section	.text.triton_poi_fused_mm_19,"ax",@progbits
	.align	128
        .global         triton_poi_fused_mm_19
        .type           triton_poi_fused_mm_19,@function
        .size           triton_poi_fused_mm_19,(.L_x_1 - triton_poi_fused_mm_19)
        .other          triton_poi_fused_mm_19,@"STO_CUDA_ENTRY STV_DEFAULT"
triton_poi_fused_mm_19:
.text.triton_poi_fused_mm_19:
[----:B------:R-:W-:Y:S01]  /*0000*/  LDC R1, c[0x0][0x28] ;  /* 0x00000a00ff017b82 */ /* 0x000fe20000000800 */
[----:B------:R-:W1:Y:S01]  /*0010*/  S2R R0, SR_TID.X ;  /* 0x0000000000007919 */ /* 0x000e620000002100 */
[----:B------:R-:W-:-:S06]  /*0020*/  ULDC.64 UR4, c[0x0][0x208] ;  /* 0x0000820000047ab9 */ /* 0x000fcc0000000a00 */
[----:B------:R-:W2:Y:S01]  /*0030*/  LDC.64 R26, c[0x0][0x218] ;  /* 0x00008600ff1a7b82 */ /* 0x000ea20000000a00 */
[----:B------:R-:W3:Y:S07]  /*0040*/  S2R R3, SR_CTAID.X ;  /* 0x0000000000037919 */ /* 0x000eee0000002500 */
[----:B------:R-:W4:Y:S01]  /*0050*/  LDC.64 R28, c[0x0][0x220] ;  /* 0x00008800ff1c7b82 */ /* 0x000f220000000a00 */
[----:B-1----:R-:W-:Y:S01]  /*0060*/  IMAD.SHL.U32 R0, R0, 0x4, RZ ;  /* 0x0000000400007824 */ /* 0x002fe200078e00ff */
[----:B---3--:R-:W-:-:S04]  /*0070*/  SHF.R.S32.HI R2, RZ, 0x15, R3 ;  /* 0x00000015ff027819 */ /* 0x008fc80000011403 */
[----:B------:R-:W-:-:S05]  /*0080*/  LOP3.LUT R0, R0, 0x1fc, RZ, 0xc0, !PT ;  /* 0x000001fc00007812 */ /* 0x000fca00078ec0ff */
[----:B------:R-:W-:Y:S01]  /*0090*/  IMAD R0, R3, 0x400, R0 ;  /* 0x0000040003007824 */ /* 0x000fe200078e0200 */
[----:B------:R-:W-:-:S03]  /*00a0*/  SGXT R3, R2, 0x1 ;  /* 0x000000010203781a */ /* 0x000fc60000000200 */
[C---:B------:R-:W-:Y:S02]  /*00b0*/  VIADD R8, R0.reuse, 0x1 ;  /* 0x0000000100087836 */ /* 0x040fe40000000000 */
[----:B------:R-:W-:-:S03]  /*00c0*/  VIADD R6, R0, 0x3 ;  /* 0x0000000300067836 */ /* 0x000fc60000000000 */
[----:B------:R-:W-:-:S04]  /*00d0*/  LEA.HI R2, R3, R8, RZ, 0x8 ;  /* 0x0000000803027211 */ /* 0x000fc800078f40ff */
[----:B------:R-:W-:Y:S01]  /*00e0*/  LOP3.LUT R5, R2, 0xffffff00, RZ, 0xc0, !PT ;  /* 0xffffff0002057812 */ /* 0x000fe200078ec0ff */
[----:B------:R-:W-:-:S04]  /*00f0*/  VIADD R2, R0, 0x2 ;  /* 0x0000000200027836 */ /* 0x000fc80000000000 */
[----:B------:R-:W-:Y:S01]  /*0100*/  IMAD.IADD R8, R8, 0x1, -R5 ;  /* 0x0000000108087824 */ /* 0x000fe200078e0a05 */
[----:B------:R-:W-:Y:S02]  /*0110*/  LEA.HI R4, R3, R2, RZ, 0x8 ;  /* 0x0000000203047211 */ /* 0x000fe400078f40ff */
[----:B------:R-:W-:Y:S02]  /*0120*/  SHF.R.S32.HI R5, RZ, 0x1f, R0 ;  /* 0x0000001fff057819 */ /* 0x000fe40000011400 */
[----:B------:R-:W-:Y:S02]  /*0130*/  LOP3.LUT R7, R4, 0xffffff00, RZ, 0xc0, !PT ;  /* 0xffffff0004077812 */ /* 0x000fe400078ec0ff */
[----:B------:R-:W-:Y:S02]  /*0140*/  PRMT R10, R8, 0x9910, RZ ;  /* 0x00009910080a7816 */ /* 0x000fe400000000ff */
[----:B------:R-:W-:Y:S01]  /*0150*/  LEA.HI R4, R5, R0, RZ, 0x8 ;  /* 0x0000000005047211 */ /* 0x000fe200078f40ff */
[----:B------:R-:W-:Y:S01]  /*0160*/  IMAD.IADD R7, R2, 0x1, -R7 ;  /* 0x0000000102077824 */ /* 0x000fe200078e0a07 */
[----:B------:R-:W-:-:S02]  /*0170*/  LEA.HI R2, R3, R6, RZ, 0x8 ;  /* 0x0000000603027211 */ /* 0x000fc400078f40ff */
[----:B------:R-:W-:Y:S02]  /*0180*/  SHF.R.S32.HI R10, RZ, 0xf, R10 ;  /* 0x0000000fff0a7819 */ /* 0x000fe4000001140a */
[----:B------:R-:W-:Y:S02]  /*0190*/  LOP3.LUT R9, R2, 0xffffff00, RZ, 0xc0, !PT ;  /* 0xffffff0002097812 */ /* 0x000fe400078ec0ff */
[----:B------:R-:W-:Y:S02]  /*01a0*/  LOP3.LUT R11, R10, 0xffff, RZ, 0xc0, !PT ;  /* 0x0000ffff0a0b7812 */ /* 0x000fe400078ec0ff */
[----:B------:R-:W-:Y:S01]  /*01b0*/  PRMT R12, R7, 0x9910, RZ ;  /* 0x00009910070c7816 */ /* 0x000fe200000000ff */
[----:B------:R-:W-:Y:S01]  /*01c0*/  IMAD.IADD R2, R6, 0x1, -R9 ;  /* 0x0000000106027824 */ /* 0x000fe200078e0a09 */
[----:B------:R-:W-:Y:S02]  /*01d0*/  LOP3.LUT R5, R4, 0xff00, RZ, 0xc0, !PT ;  /* 0x0000ff0004057812 */ /* 0x000fe400078ec0ff */
[----:B------:R-:W-:-:S02]  /*01e0*/  LEA.HI R10, R11, R8, RZ, 0x16 ;  /* 0x000000080b0a7211 */ /* 0x000fc400078fb0ff */
[----:B------:R-:W-:Y:S01]  /*01f0*/  SHF.R.S32.HI R6, RZ, 0xf, R12 ;  /* 0x0000000fff067819 */ /* 0x000fe2000001140c */
[----:B------:R-:W-:Y:S01]  /*0200*/  IMAD.IADD R5, R0, 0x1, -R5 ;  /* 0x0000000100057824 */ /* 0x000fe200078e0a05 */
[----:B------:R-:W-:Y:S02]  /*0210*/  LOP3.LUT R9, R10, 0xffc0, RZ, 0xc0, !PT ;  /* 0x0000ffc00a097812 */ /* 0x000fe400078ec0ff */
[----:B------:R-:W-:Y:S02]  /*0220*/  LOP3.LUT R6, R6, 0xffff, RZ, 0xc0, !PT ;  /* 0x0000ffff06067812 */ /* 0x000fe400078ec0ff */
[----:B------:R-:W-:Y:S01]  /*0230*/  PRMT R11, R2, 0x9910, RZ ;  /* 0x00009910020b7816 */ /* 0x000fe200000000ff */
[----:B------:R-:W-:Y:S01]  /*0240*/  IMAD.MOV R15, RZ, RZ, -R9 ;  /* 0x000000ffff0f7224 */ /* 0x000fe200078e0a09 */
[----:B------:R-:W-:Y:S02]  /*0250*/  PRMT R12, R5, 0x9910, RZ ;  /* 0x00009910050c7816 */ /* 0x000fe400000000ff */
[----:B------:R-:W-:-:S02]  /*0260*/  LEA.HI R6, R6, R7, RZ, 0x16 ;  /* 0x0000000706067211 */ /* 0x000fc400078fb0ff */
[----:B------:R-:W-:Y:S02]  /*0270*/  SHF.R.S32.HI R11, RZ, 0xf, R11 ;  /* 0x0000000fff0b7819 */ /* 0x000fe4000001140b */
[----:B------:R-:W-:Y:S02]  /*0280*/  SHF.R.S32.HI R9, RZ, 0xf, R12 ;  /* 0x0000000fff097819 */ /* 0x000fe4000001140c */
[----:B------:R-:W-:Y:S02]  /*0290*/  LOP3.LUT R12, R6, 0xffc0, RZ, 0xc0, !PT ;  /* 0x0000ffc0060c7812 */ /* 0x000fe400078ec0ff */
[----:B------:R-:W-:Y:S02]  /*02a0*/  PRMT R15, R15, 0x7710, RZ ;  /* 0x000077100f0f7816 */ /* 0x000fe400000000ff */
[----:B------:R-:W-:Y:S01]  /*02b0*/  LOP3.LUT R13, R11, 0xffff, RZ, 0xc0, !PT ;  /* 0x0000ffff0b0d7812 */ /* 0x000fe200078ec0ff */
[----:B------:R-:W-:Y:S01]  /*02c0*/  IMAD.MOV R12, RZ, RZ, -R12 ;  /* 0x000000ffff0c7224 */ /* 0x000fe200078e0a0c */
[----:B------:R-:W-:Y:S01]  /*02d0*/  LOP3.LUT R14, R9, 0xffff, RZ, 0xc0, !PT ;  /* 0x0000ffff090e7812 */ /* 0x000fe200078ec0ff */
[----:B------:R-:W-:Y:S01]  /*02e0*/  IMAD.IADD R11, R8, 0x1, R15 ;  /* 0x00000001080b7824 */ /* 0x000fe200078e020f */
[----:B------:R-:W-:-:S02]  /*02f0*/  LEA.HI R8, R13, R2, RZ, 0x16 ;  /* 0x000000020d087211 */ /* 0x000fc400078fb0ff */
[----:B------:R-:W-:Y:S02]  /*0300*/  LEA.HI R9, R14, R5, RZ, 0x16 ;  /* 0x000000050e097211 */ /* 0x000fe400078fb0ff */
[----:B------:R-:W-:Y:S02]  /*0310*/  PRMT R14, R12, 0x7710, RZ ;  /* 0x000077100c0e7816 */ /* 0x000fe400000000ff */
[----:B------:R-:W-:Y:S02]  /*0320*/  LOP3.LUT R12, R8, 0xffc0, RZ, 0xc0, !PT ;  /* 0x0000ffc0080c7812 */ /* 0x000fe400078ec0ff */
[----:B------:R-:W-:Y:S01]  /*0330*/  PRMT R13, R10, 0x9910, RZ ;  /* 0x000099100a0d7816 */ /* 0x000fe200000000ff */
[----:B------:R-:W-:Y:S01]  /*0340*/  IMAD.IADD R7, R7, 0x1, R14 ;  /* 0x0000000107077824 */ /* 0x000fe200078e020e */
[----:B------:R-:W-:Y:S01]  /*0350*/  LOP3.LUT R10, R9, 0xffc0, RZ, 0xc0, !PT ;  /* 0x0000ffc0090a7812 */ /* 0x000fe200078ec0ff */
[----:B------:R-:W-:Y:S01]  /*0360*/  IMAD.MOV R12, RZ, RZ, -R12 ;  /* 0x000000ffff0c7224 */ /* 0x000fe200078e0a0c */
[----:B------:R-:W-:-:S02]  /*0370*/  PRMT R15, R11, 0x9910, RZ ;  /* 0x000099100b0f7816 */ /* 0x000fc400000000ff */
[----:B------:R-:W-:Y:S01]  /*0380*/  SHF.R.S32.HI R4, RZ, 0x8, R4 ;  /* 0x00000008ff047819 */ /* 0x000fe20000011404 */
[----:B------:R-:W-:Y:S01]  /*0390*/  IMAD.MOV R14, RZ, RZ, -R10 ;  /* 0x000000ffff0e7224 */ /* 0x000fe200078e0a0a */
[----:B------:R-:W-:Y:S02]  /*03a0*/  SHF.R.S32.HI R10, RZ, 0x6, R13 ;  /* 0x00000006ff0a7819 */ /* 0x000fe4000001140d */
[----:B------:R-:W-:Y:S02]  /*03b0*/  PRMT R11, R12, 0x7710, RZ ;  /* 0x000077100c0b7816 */ /* 0x000fe400000000ff */
[----:B------:R-:W-:Y:S02]  /*03c0*/  PRMT R14, R14, 0x7710, RZ ;  /* 0x000077100e0e7816 */ /* 0x000fe400000000ff */
[----:B------:R-:W-:Y:S01]  /*03d0*/  LOP3.LUT R12, R10, 0xffff, RZ, 0xc0, !PT ;  /* 0x0000ffff0a0c7812 */ /* 0x000fe200078ec0ff */
[----:B------:R-:W-:Y:S01]  /*03e0*/  IMAD.IADD R10, R2, 0x1, R11 ;  /* 0x00000001020a7824 */ /* 0x000fe200078e020b */
[----:B------:R-:W-:Y:S01]  /*03f0*/  LEA.HI R11, R3, R0, RZ, 0x8 ;  /* 0x00000000030b7211 */ /* 0x000fe200078f40ff */
[----:B------:R-:W-:Y:S01]  /*0400*/  IMAD.IADD R13, R5, 0x1, R14 ;  /* 0x00000001050d7824 */ /* 0x000fe200078e020e */
[----:B------:R-:W1:Y:S01]  /*0410*/  LDC.64 R2, c[0x0][0x210] ;  /* 0x00008400ff027b82 */ /* 0x000e620000000a00 */
[----:B------:R-:W-:Y:S01]  /*0420*/  IMAD R5, R12, 0x40000, R15 ;  /* 0x000400000c057824 */ /* 0x000fe200078e020f */
[----:B------:R-:W-:Y:S01]  /*0430*/  PRMT R12, R6, 0x9910, RZ ;  /* 0x00009910060c7816 */ /* 0x000fe200000000ff */
[----:B------:R-:W-:Y:S01]  /*0440*/  VIADD R6, R11, 0x200 ;  /* 0x000002000b067836 */ /* 0x000fe20000000000 */
[----:B------:R-:W-:Y:S01]  /*0450*/  PRMT R11, R8, 0x9910, RZ ;  /* 0x00009910080b7816 */ /* 0x000fe200000000ff */
[----:B------:R-:W-:Y:S01]  /*0460*/  IMAD R15, R4, 0x40, R5 ;  /* 0x00000040040f7824 */ /* 0x000fe200078e0205 */
[----:B------:R-:W-:Y:S01]  /*0470*/  PRMT R8, R9, 0x9910, RZ ;  /* 0x0000991009087816 */ /* 0x000fe200000000ff */
[----:B------:R-:W-:Y:S01]  /*0480*/  IMAD.MOV.U32 R9, RZ, RZ, R12 ;  /* 0x000000ffff097224 */ /* 0x000fe200078e000c */
[----:B------:R-:W-:-:S02]  /*0490*/  PRMT R13, R13, 0x9910, RZ ;  /* 0x000099100d0d7816 */ /* 0x000fc400000000ff */
[----:B------:R-:W-:Y:S02]  /*04a0*/  PRMT R12, R7, 0x9910, RZ ;  /* 0x00009910070c7816 */ /* 0x000fe400000000ff */
[----:B------:R-:W-:Y:S01]  /*04b0*/  SHF.R.S32.HI R9, RZ, 0x6, R9 ;  /* 0x00000006ff097819 */ /* 0x000fe20000011409 */
[----:B------:R-:W-:Y:S01]  /*04c0*/  IMAD.MOV.U32 R7, RZ, RZ, R13 ;  /* 0x000000ffff077224 */ /* 0x000fe200078e000d */
[----:B------:R-:W-:Y:S02]  /*04d0*/  SHF.R.S32.HI R11, RZ, 0x6, R11 ;  /* 0x00000006ff0b7819 */ /* 0x000fe4000001140b */
[----:B------:R-:W-:Y:S01]  /*04e0*/  PRMT R14, R10, 0x9910, RZ ;  /* 0x000099100a0e7816 */ /* 0x000fe200000000ff */
[----:B------:R-:W-:Y:S01]  /*04f0*/  IMAD.MOV.U32 R10, RZ, RZ, R12 ;  /* 0x000000ffff0a7224 */ /* 0x000fe200078e000c */
[----:B------:R-:W-:Y:S01]  /*0500*/  SHF.R.S32.HI R6, RZ, 0x8, R6 ;  /* 0x00000008ff067819 */ /* 0x000fe20000011406 */
[--C-:B------:R-:W-:Y:S01]  /*0510*/  IMAD R13, R4, 0x40, R7.reuse ;  /* 0x00000040040d7824 */ /* 0x100fe200078e0207 */
[----:B------:R-:W-:Y:S01]  /*0520*/  SHF.R.S32.HI R8, RZ, 0x6, R8 ;  /* 0x00000006ff087819 */ /* 0x000fe20000011408 */
[----:B------:R-:W-:Y:S01]  /*0530*/  IMAD.MOV.U32 R12, RZ, RZ, R14 ;  /* 0x000000ffff0c7224 */ /* 0x000fe200078e000e */
[----:B------:R-:W-:Y:S01]  /*0540*/  LOP3.LUT R9, R9, 0xffff, RZ, 0xc0, !PT ;  /* 0x0000ffff09097812 */ /* 0x000fe200078ec0ff */
[C---:B------:R-:W-:Y:S01]  /*0550*/  IMAD R7, R6.reuse, 0x40, R7 ;  /* 0x0000004006077824 */ /* 0x040fe200078e0207 */
[----:B------:R-:W-:Y:S01]  /*0560*/  LOP3.LUT R11, R11, 0xffff, RZ, 0xc0, !PT ;  /* 0x0000ffff0b0b7812 */ /* 0x000fe200078ec0ff */
[----:B------:R-:W-:Y:S01]  /*0570*/  IMAD R23, R6, 0x40, R5 ;  /* 0x0000004006177824 */ /* 0x000fe200078e0205 */
[----:B------:R-:W-:Y:S01]  /*0580*/  LOP3.LUT R8, R8, 0xffff, RZ, 0xc0, !PT ;  /* 0x0000ffff08087812 */ /* 0x000fe200078ec0ff */
[----:B------:R-:W-:-:S02]  /*0590*/  IMAD R9, R9, 0x40000, R10 ;  /* 0x0004000009097824 */ /* 0x000fc400078e020a */
[----:B------:R-:W-:Y:S02]  /*05a0*/  IMAD R11, R11, 0x40000, R12 ;  /* 0x000400000b0b7824 */ /* 0x000fe400078e020c */
[C---:B------:R-:W-:Y:S02]  /*05b0*/  IMAD R13, R8.reuse, 0x40000, R13 ;  /* 0x00040000080d7824 */ /* 0x040fe400078e020d */
[----:B------:R-:W-:Y:S02]  /*05c0*/  IMAD R7, R8, 0x40000, R7 ;  /* 0x0004000008077824 */ /* 0x000fe400078e0207 */
[C---:B------:R-:W-:Y:S02]  /*05d0*/  IMAD R17, R4.reuse, 0x40, R9 ;  /* 0x0000004004117824 */ /* 0x040fe400078e0209 */
[----:B------:R-:W-:Y:S02]  /*05e0*/  IMAD R19, R4, 0x40, R11 ;  /* 0x0000004004137824 */ /* 0x000fe400078e020b */
[----:B------:R-:W-:-:S02]  /*05f0*/  IMAD R25, R6, 0x40, R9 ;  /* 0x0000004006197824 */ /* 0x000fc400078e0209 */
[----:B------:R-:W-:Y:S02]  /*0600*/  IMAD R11, R6, 0x40, R11 ;  /* 0x00000040060b7824 */ /* 0x000fe400078e020b */
[----:B-1----:R-:W-:-:S04]  /*0610*/  IMAD.WIDE R12, R13, 0x4, R2 ;  /* 0x000000040d0c7825 */ /* 0x002fc800078e0202 */
[--C-:B------:R-:W-:Y:S01]  /*0620*/  IMAD.WIDE R14, R15, 0x4, R2.reuse ;  /* 0x000000040f0e7825 */ /* 0x100fe200078e0202 */
[----:B------:R4:W3:Y:S03]  /*0630*/  LDG.E R4, desc[UR4][R12.64] ;  /* 0x000000040c047981 */ /* 0x0008e6000c1e1900 */
[--C-:B------:R-:W-:Y:S01]  /*0640*/  IMAD.WIDE R16, R17, 0x4, R2.reuse ;  /* 0x0000000411107825 */ /* 0x100fe200078e0202 */
[----:B------:R-:W3:Y:S03]  /*0650*/  LDG.E R5, desc[UR4][R14.64] ;  /* 0x000000040e057981 */ /* 0x000ee6000c1e1900 */
[--C-:B------:R-:W-:Y:S01]  /*0660*/  IMAD.WIDE R18, R19, 0x4, R2.reuse ;  /* 0x0000000413127825 */ /* 0x100fe200078e0202 */
[----:B------:R-:W3:Y:S03]  /*0670*/  LDG.E R6, desc[UR4][R16.64] ;  /* 0x0000000410067981 */ /* 0x000ee6000c1e1900 */
[----:B------:R-:W-:-:S02]  /*0680*/  IMAD.WIDE R20, R7, 0x4, R2 ;  /* 0x0000000407147825 */ /* 0x000fc400078e0202 */
[----:B------:R-:W3:Y:S02]  /*0690*/  LDG.E R7, desc[UR4][R18.64] ;  /* 0x0000000412077981 */ /* 0x000ee4000c1e1900 */
[--C-:B------:R-:W-:Y:S02]  /*06a0*/  IMAD.WIDE R22, R23, 0x4, R2.reuse ;  /* 0x0000000417167825 */ /* 0x100fe400078e0202 */
[----:B------:R-:W5:Y:S02]  /*06b0*/  LDG.E R8, desc[UR4][R20.64] ;  /* 0x0000000414087981 */ /* 0x000f64000c1e1900 */
[--C-:B------:R-:W-:Y:S02]  /*06c0*/  IMAD.WIDE R24, R25, 0x4, R2.reuse ;  /* 0x0000000419187825 */ /* 0x100fe400078e0202 */
[----:B------:R-:W5:Y:S02]  /*06d0*/  LDG.E R9, desc[UR4][R22.64] ;  /* 0x0000000416097981 */ /* 0x000f64000c1e1900 */
[----:B------:R-:W-:-:S02]  /*06e0*/  IMAD.WIDE R2, R11, 0x4, R2 ;  /* 0x000000040b027825 */ /* 0x000fc400078e0202 */
[----:B------:R-:W5:Y:S04]  /*06f0*/  LDG.E R10, desc[UR4][R24.64] ;  /* 0x00000004180a7981 */ /* 0x000f68000c1e1900 */
[----:B------:R-:W5:Y:S01]  /*0700*/  LDG.E R11, desc[UR4][R2.64] ;  /* 0x00000004020b7981 */ /* 0x000f62000c1e1900 */
[----:B--2---:R-:W-:-:S04]  /*0710*/  IMAD.WIDE R26, R0, 0x4, R26 ;  /* 0x00000004001a7825 */ /* 0x004fc800078e021a */
[----:B----4-:R-:W-:Y:S01]  /*0720*/  IMAD.WIDE R12, R0, 0x4, R28 ;  /* 0x00000004000c7825 */ /* 0x010fe200078e021c */
[----:B---3--:R-:W-:Y:S04]  /*0730*/  STG.E.128 desc[UR4][R26.64], R4 ;  /* 0x000000041a007986 */ /* 0x008fe8000c101d04 */
[----:B-----5:R-:W-:Y:S04]  /*0740*/  STG.E.128 desc[UR4][R26.64+0x800], R8 ;  /* 0x000800081a007986 */ /* 0x020fe8000c101d04 */
[----:B------:R-:W-:Y:S04]  /*0750*/  STG.E.128 desc[UR4][R12.64], R4 ;  /* 0x000000040c007986 */ /* 0x000fe8000c101d04 */
[----:B------:R-:W-:Y:S01]  /*0760*/  STG.E.128 desc[UR4][R12.64+0x800], R8 ;  /* 0x000800080c007986 */ /* 0x000fe2000c101d04 */
[----:B------:R-:W-:Y:S05]  /*0770*/  EXIT ;  /* 0x000000000000794d */ /* 0x000fea0003800000 */
.L_x_0:
[----:B------:R-:W-:-:S00]  /*0780*/  BRA `(.L_x_0) ;  /* 0xfffffffc00fc7947 */ /* 0x000fc0000383ffff */
[----:B------:R-:W-:-:S00]  /*0790*/  NOP ;  /* 0x0000000000007918 */ /* 0x000fc00000000000 */
        /* <DEDUP_REMOVED lines=14> */
.L_x_1:


//--------------------- .nv.constant0.triton_poi_fused_mm_19 --------------------------
	.section	.nv.constant0.triton_poi_fused_mm_19,"a",@progbits
	.sectionflags	@""
	.align	4
.nv.constant0.triton_poi_fused_mm_19:
	.zero		556
